//
// Generated by NVIDIA NVVM Compiler
//
// Compiler Build ID: CL-36424714
// Cuda compilation tools, release 13.0, V13.0.88
// Based on NVVM 20.0.0
//

.version 9.0
.target sm_100
.address_size 64

	// .globl	kernel
// _ZZ6kernelE11shared_data has been demoted

.visible .entry kernel(
	.param .u64 .ptr .align 1 kernel_param_0,
	.param .u64 .ptr .align 1 kernel_param_1,
	.param .u64 kernel_param_2
)
{
	.reg .pred 	%p<33>;
	.reg .b32 	%r<14>;
	.reg .b32 	%f<106>;
	.reg .b64 	%rd<67>;
	// demoted variable
	.shared .align 4 .b8 _ZZ6kernelE11shared_data[1024];
	ld.param.u64 	%rd27, [kernel_param_0];
	ld.param.u64 	%rd29, [kernel_param_1];
	ld.param.u64 	%rd28, [kernel_param_2];
	cvta.to.global.u64 	%rd1, %rd29;
	mov.u32 	%r3, %ctaid.x;
	cvt.u64.u32 	%rd2, %r3;
	mov.u32 	%r4, %tid.x;
	mul.lo.s64 	%rd3, %rd28, %rd2;
	add.s64 	%rd4, %rd28, 255;
	shr.u64 	%rd5, %rd4, 8;
	cvt.u64.u32 	%rd6, %r4;
	setp.lt.u64 	%p1, %rd4, 256;
	mov.f32 	%f85, 0f00000000;
	@%p1 bra 	$L__BB0_41;
	add.s64 	%rd31, %rd5, -1;
	and.b64  	%rd7, %rd5, 7;
	setp.lt.u64 	%p2, %rd31, 7;
	mov.f32 	%f85, 0f00000000;
	mov.b64 	%rd65, 0;
	@%p2 bra 	$L__BB0_20;
	and.b64  	%rd65, %rd5, 72057594037927928;
	or.b64  	%rd62, %rd6, 1024;
	add.s64 	%rd32, %rd3, %rd6;
	shl.b64 	%rd33, %rd32, 2;
	add.s64 	%rd34, %rd33, %rd1;
	add.s64 	%rd61, %rd34, 4096;
	mov.f32 	%f85, 0f00000000;
	mov.u64 	%rd63, %rd65;
$L__BB0_3:
	.pragma "nounroll";
	add.s64 	%rd35, %rd62, -1024;
	setp.ge.u64 	%p3, %rd35, %rd28;
	@%p3 bra 	$L__BB0_5;
	ld.global.nc.f32 	%f42, [%rd61+-4096];
	add.f32 	%f85, %f85, %f42;
$L__BB0_5:
	add.s64 	%rd36, %rd62, -768;
	setp.ge.u64 	%p4, %rd36, %rd28;
	@%p4 bra 	$L__BB0_7;
	ld.global.nc.f32 	%f43, [%rd61+-3072];
	add.f32 	%f85, %f85, %f43;
$L__BB0_7:
	add.s64 	%rd37, %rd62, -512;
	setp.ge.u64 	%p5, %rd37, %rd28;
	@%p5 bra 	$L__BB0_9;
	ld.global.nc.f32 	%f44, [%rd61+-2048];
	add.f32 	%f85, %f85, %f44;
$L__BB0_9:
	add.s64 	%rd38, %rd62, -256;
	setp.ge.u64 	%p6, %rd38, %rd28;
	@%p6 bra 	$L__BB0_11;
	ld.global.nc.f32 	%f45, [%rd61+-1024];
	add.f32 	%f85, %f85, %f45;
$L__BB0_11:
	setp.ge.u64 	%p7, %rd62, %rd28;
	@%p7 bra 	$L__BB0_13;
	ld.global.nc.f32 	%f46, [%rd61];
	add.f32 	%f85, %f85, %f46;
$L__BB0_13:
	add.s64 	%rd39, %rd62, 256;
	setp.ge.u64 	%p8, %rd39, %rd28;
	@%p8 bra 	$L__BB0_15;
	ld.global.nc.f32 	%f47, [%rd61+1024];
	add.f32 	%f85, %f85, %f47;
$L__BB0_15:
	add.s64 	%rd40, %rd62, 512;
	setp.ge.u64 	%p9, %rd40, %rd28;
	@%p9 bra 	$L__BB0_17;
	ld.global.nc.f32 	%f48, [%rd61+2048];
	add.f32 	%f85, %f85, %f48;
$L__BB0_17:
	add.s64 	%rd41, %rd62, 768;
	setp.ge.u64 	%p10, %rd41, %rd28;
	@%p10 bra 	$L__BB0_19;
	ld.global.nc.f32 	%f49, [%rd61+3072];
	add.f32 	%f85, %f85, %f49;
$L__BB0_19:
	add.s64 	%rd63, %rd63, -8;
	add.s64 	%rd62, %rd62, 2048;
	add.s64 	%rd61, %rd61, 8192;
	setp.ne.s64 	%p11, %rd63, 0;
	@%p11 bra 	$L__BB0_3;
$L__BB0_20:
	setp.eq.s64 	%p12, %rd7, 0;
	@%p12 bra 	$L__BB0_41;
	setp.lt.u64 	%p13, %rd7, 4;
	@%p13 bra 	$L__BB0_31;
	shl.b64 	%rd42, %rd65, 8;
	add.s64 	%rd18, %rd42, %rd6;
	setp.ge.u64 	%p14, %rd18, %rd28;
	add.s64 	%rd43, %rd18, %rd3;
	shl.b64 	%rd44, %rd43, 2;
	add.s64 	%rd19, %rd1, %rd44;
	@%p14 bra 	$L__BB0_24;
	ld.global.nc.f32 	%f51, [%rd19];
	add.f32 	%f85, %f85, %f51;
$L__BB0_24:
	add.s64 	%rd45, %rd18, 256;
	setp.ge.u64 	%p15, %rd45, %rd28;
	@%p15 bra 	$L__BB0_26;
	ld.global.nc.f32 	%f52, [%rd19+1024];
	add.f32 	%f85, %f85, %f52;
$L__BB0_26:
	add.s64 	%rd46, %rd18, 512;
	setp.ge.u64 	%p16, %rd46, %rd28;
	@%p16 bra 	$L__BB0_28;
	ld.global.nc.f32 	%f53, [%rd19+2048];
	add.f32 	%f85, %f85, %f53;
$L__BB0_28:
	add.s64 	%rd47, %rd18, 768;
	setp.ge.u64 	%p17, %rd47, %rd28;
	@%p17 bra 	$L__BB0_30;
	ld.global.nc.f32 	%f54, [%rd19+3072];
	add.f32 	%f85, %f85, %f54;
$L__BB0_30:
	add.s64 	%rd65, %rd65, 4;
$L__BB0_31:
	and.b64  	%rd48, %rd5, 3;
	setp.eq.s64 	%p18, %rd48, 0;
	@%p18 bra 	$L__BB0_41;
	setp.eq.s64 	%p19, %rd48, 1;
	@%p19 bra 	$L__BB0_38;
	shl.b64 	%rd49, %rd65, 8;
	add.s64 	%rd22, %rd49, %rd6;
	setp.ge.u64 	%p20, %rd22, %rd28;
	add.s64 	%rd50, %rd22, %rd3;
	shl.b64 	%rd51, %rd50, 2;
	add.s64 	%rd23, %rd1, %rd51;
	@%p20 bra 	$L__BB0_35;
	ld.global.nc.f32 	%f56, [%rd23];
	add.f32 	%f85, %f85, %f56;
$L__BB0_35:
	add.s64 	%rd52, %rd22, 256;
	setp.ge.u64 	%p21, %rd52, %rd28;
	@%p21 bra 	$L__BB0_37;
	ld.global.nc.f32 	%f57, [%rd23+1024];
	add.f32 	%f85, %f85, %f57;
$L__BB0_37:
	add.s64 	%rd65, %rd65, 2;
$L__BB0_38:
	and.b64  	%rd53, %rd4, 256;
	setp.eq.s64 	%p22, %rd53, 0;
	@%p22 bra 	$L__BB0_41;
	shl.b64 	%rd54, %rd65, 8;
	add.s64 	%rd26, %rd54, %rd6;
	setp.ge.u64 	%p23, %rd26, %rd28;
	@%p23 bra 	$L__BB0_41;
	add.s64 	%rd55, %rd26, %rd3;
	shl.b64 	%rd56, %rd55, 2;
	add.s64 	%rd57, %rd1, %rd56;
	ld.global.nc.f32 	%f58, [%rd57];
	add.f32 	%f85, %f85, %f58;
$L__BB0_41:
	cvt.u32.u64 	%r5, %rd6;
	shl.b32 	%r6, %r5, 2;
	mov.u32 	%r7, _ZZ6kernelE11shared_data;
	add.s32 	%r1, %r7, %r6;
	st.shared.f32 	[%r1], %f85;
	bar.sync 	0;
	setp.gt.u32 	%p24, %r5, 127;
	@%p24 bra 	$L__BB0_43;
	ld.shared.f32 	%f59, [%r1+512];
	ld.shared.f32 	%f60, [%r1];
	add.f32 	%f61, %f59, %f60;
	st.shared.f32 	[%r1], %f61;
$L__BB0_43:
	bar.sync 	0;
	setp.gt.u32 	%p25, %r5, 63;
	@%p25 bra 	$L__BB0_45;
	ld.shared.f32 	%f62, [%r1+256];
	ld.shared.f32 	%f63, [%r1];
	add.f32 	%f64, %f62, %f63;
	st.shared.f32 	[%r1], %f64;
$L__BB0_45:
	bar.sync 	0;
	setp.gt.u32 	%p26, %r5, 31;
	@%p26 bra 	$L__BB0_47;
	ld.shared.f32 	%f65, [%r1+128];
	ld.shared.f32 	%f66, [%r1];
	add.f32 	%f67, %f65, %f66;
	st.shared.f32 	[%r1], %f67;
$L__BB0_47:
	bar.sync 	0;
	setp.gt.u32 	%p27, %r5, 15;
	@%p27 bra 	$L__BB0_49;
	ld.shared.f32 	%f68, [%r1+64];
	ld.shared.f32 	%f69, [%r1];
	add.f32 	%f70, %f68, %f69;
	st.shared.f32 	[%r1], %f70;
$L__BB0_49:
	bar.sync 	0;
	setp.gt.u32 	%p28, %r5, 7;
	@%p28 bra 	$L__BB0_51;
	ld.shared.f32 	%f71, [%r1+32];
	ld.shared.f32 	%f72, [%r1];
	add.f32 	%f73, %f71, %f72;
	st.shared.f32 	[%r1], %f73;
$L__BB0_51:
	bar.sync 	0;
	setp.gt.u32 	%p29, %r5, 3;
	@%p29 bra 	$L__BB0_53;
	ld.shared.f32 	%f74, [%r1+16];
	ld.shared.f32 	%f75, [%r1];
	add.f32 	%f76, %f74, %f75;
	st.shared.f32 	[%r1], %f76;
$L__BB0_53:
	bar.sync 	0;
	setp.gt.u32 	%p30, %r5, 1;
	@%p30 bra 	$L__BB0_55;
	ld.shared.f32 	%f77, [%r1+8];
	ld.shared.f32 	%f78, [%r1];
	add.f32 	%f79, %f77, %f78;
	st.shared.f32 	[%r1], %f79;
$L__BB0_55:
	bar.sync 	0;
	setp.ne.s32 	%p31, %r5, 0;
	@%p31 bra 	$L__BB0_57;
	ld.shared.f32 	%f80, [_ZZ6kernelE11shared_data+4];
	ld.shared.f32 	%f81, [%r1];
	add.f32 	%f82, %f80, %f81;
	st.shared.f32 	[%r1], %f82;
$L__BB0_57:
	setp.ne.s32 	%p32, %r5, 0;
	bar.sync 	0;
	@%p32 bra 	$L__BB0_59;
	ld.shared.f32 	%f83, [_ZZ6kernelE11shared_data];
	cvta.to.global.u64 	%rd58, %rd27;
	shl.b64 	%rd59, %rd2, 2;
	add.s64 	%rd60, %rd58, %rd59;
	st.global.f32 	[%rd60], %f83;
$L__BB0_59:
	ret;

}


// ===== COMPILED SASS (sm_100) =====

	.target	sm_100

	.elftype	@"ET_EXEC"


//--------------------- .note.nv.tkinfo           --------------------------
	.section	.note.nv.tkinfo,"",@"SHT_NOTE"
	.sectionflags	@"SHF_NOTE_NV_TKINFO"
	.tkinfo
        /*0018*/ 	.word	0x00000002
        /*0030*/ 	.string	""
        /*0030*/ 	.string	"ptxas"
        /*0030*/ 	.string	"Cuda compilation tools, release 13.0, V13.0.88"
        /*0030*/ 	.string	"Build cuda_13.0.r13.0/compiler.36424714_0"
        /*0030*/ 	.string	"-arch sm_100 -m 64 "



//--------------------- .note.nv.cuinfo           --------------------------
	.section	.note.nv.cuinfo,"",@"SHT_NOTE"
	.sectionflags	@"SHF_NOTE_NV_CUINFO"
        /*0018*/ 	.short	0x0002
        /*001a*/ 	.short	0x0064
        /*001c*/ 	.short	0x0082
	.zero		2


//--------------------- .nv.info                  --------------------------
	.section	.nv.info,"",@"SHT_CUDA_INFO"
	.align	4


	//----- nvinfo : EIATTR_REGCOUNT
	.align		4
        /*0000*/ 	.byte	0x04, 0x2f
        /*0002*/ 	.short	(.L_1 - .L_0)
	.align		4
.L_0:
        /*0004*/ 	.word	index@(kernel)
        /*0008*/ 	.word	0x0000001f


	//----- nvinfo : EIATTR_FRAME_SIZE
	.align		4
.L_1:
        /*000c*/ 	.byte	0x04, 0x11
        /*000e*/ 	.short	(.L_3 - .L_2)
	.align		4
.L_2:
        /*0010*/ 	.word	index@(kernel)
        /*0014*/ 	.word	0x00000000


	//----- nvinfo : EIATTR_MIN_STACK_SIZE
	.align		4
.L_3:
        /*0018*/ 	.byte	0x04, 0x12
        /*001a*/ 	.short	(.L_5 - .L_4)
	.align		4
.L_4:
        /*001c*/ 	.word	index@(kernel)
        /*0020*/ 	.word	0x00000000
.L_5:


//--------------------- .nv.compat                --------------------------
	.section	.nv.compat,"",@"SHT_CUDA_COMPAT_INFO"
	.align	4
        /*0000*/ 	.byte	0x02, 0x09, 0x00, 0x00, 0x02, 0x02, 0x01, 0x00, 0x02, 0x05, 0x05, 0x00, 0x03, 0x07, 0x01, 0x01
        /*0010*/ 	.byte	0x02, 0x03, 0x00, 0x00, 0x02, 0x06, 0x01, 0x00, 0x04, 0x0b, 0x08, 0x00, 0x09, 0x00, 0x00, 0x00
        /*0020*/ 	.byte	0x00, 0x00, 0x00, 0x00


//--------------------- .nv.info.kernel           --------------------------
	.section	.nv.info.kernel,"",@"SHT_CUDA_INFO"
	.sectionflags	@""
	.align	4


	//----- nvinfo : EIATTR_CUDA_API_VERSION
	.align		4
        /*0000*/ 	.byte	0x04, 0x37
        /*0002*/ 	.short	(.L_7 - .L_6)
.L_6:
        /*0004*/ 	.word	0x00000082


	//----- nvinfo : EIATTR_KPARAM_INFO
	.align		4
.L_7:
        /*0008*/ 	.byte	0x04, 0x17
        /*000a*/ 	.short	(.L_9 - .L_8)
.L_8:
        /*000c*/ 	.word	0x00000000
        /*0010*/ 	.short	0x0002
        /*0012*/ 	.short	0x0010
        /*0014*/ 	.byte	0x00, 0xf0, 0x21, 0x00


	//----- nvinfo : EIATTR_KPARAM_INFO
	.align		4
.L_9:
        /*0018*/ 	.byte	0x04, 0x17
        /*001a*/ 	.short	(.L_11 - .L_10)
.L_10:
        /*001c*/ 	.word	0x00000000
        /*0020*/ 	.short	0x0001
        /*0022*/ 	.short	0x0008
        /*0024*/ 	.byte	0x00, 0xf5, 0x21, 0x00


	//----- nvinfo : EIATTR_KPARAM_INFO
	.align		4
.L_11:
        /*0028*/ 	.byte	0x04, 0x17
        /*002a*/ 	.short	(.L_13 - .L_12)
.L_12:
        /*002c*/ 	.word	0x00000000
        /*0030*/ 	.short	0x0000
        /*0032*/ 	.short	0x0000
        /*0034*/ 	.byte	0x00, 0xf5, 0x21, 0x00


	//----- nvinfo : EIATTR_SPARSE_MMA_MASK
	.align		4
.L_13:
        /*0038*/ 	.byte	0x03, 0x50
        /*003a*/ 	.short	0x0000


	//----- nvinfo : EIATTR_MAXREG_COUNT
	.align		4
        /*003c*/ 	.byte	0x03, 0x1b
        /*003e*/ 	.short	0x00ff


	//----- nvinfo : EIATTR_NUM_BARRIERS
	.align		4
        /*0040*/ 	.byte	0x02, 0x4c
        /*0042*/ 	.byte	0x01
	.zero		1


	//----- nvinfo : EIATTR_MERCURY_ISA_VERSION
	.align		4
        /*0044*/ 	.byte	0x03, 0x5f
        /*0046*/ 	.short	0x0101


	//----- nvinfo : EIATTR_VRC_CTA_INIT_COUNT
	.align		4
        /*0048*/ 	.byte	0x02, 0x4a
	.zero		1
	.zero		1


	//----- nvinfo : EIATTR_EXIT_INSTR_OFFSETS
	.align		4
        /*004c*/ 	.byte	0x04, 0x1c
        /*004e*/ 	.short	(.L_15 - .L_14)


	//   ....[0]....
.L_14:
        /*0050*/ 	.word	0x00000e70


	//   ....[1]....
        /*0054*/ 	.word	0x00000ef0


	//----- nvinfo : EIATTR_CRS_STACK_SIZE
	.align		4
.L_15:
        /*0058*/ 	.byte	0x04, 0x1e
        /*005a*/ 	.short	(.L_17 - .L_16)
.L_16:
        /*005c*/ 	.word	0x00000000


	//----- nvinfo : EIATTR_CBANK_PARAM_SIZE
	.align		4
.L_17:
        /*0060*/ 	.byte	0x03, 0x19
        /*0062*/ 	.short	0x0018


	//----- nvinfo : EIATTR_PARAM_CBANK
	.align		4
        /*0064*/ 	.byte	0x04, 0x0a
        /*0066*/ 	.short	(.L_19 - .L_18)
	.align		4
.L_18:
        /*0068*/ 	.word	index@(.nv.constant0.kernel)
        /*006c*/ 	.short	0x0380
        /*006e*/ 	.short	0x0018


	//----- nvinfo : EIATTR_SW_WAR
	.align		4
.L_19:
        /*0070*/ 	.byte	0x04, 0x36
        /*0072*/ 	.short	(.L_21 - .L_20)
.L_20:
        /*0074*/ 	.word	0x00000008
.L_21:


//--------------------- .nv.callgraph             --------------------------
	.section	.nv.callgraph,"",@"SHT_CUDA_CALLGRAPH"
	.align	4
	.sectionentsize	8
	.align		4
        /*0000*/ 	.word	0x00000000
	.align		4
        /*0004*/ 	.word	0xffffffff
	.align		4
        /*0008*/ 	.word	0x00000000
	.align		4
        /*000c*/ 	.word	0xfffffffe
	.align		4
        /*0010*/ 	.word	0x00000000
	.align		4
        /*0014*/ 	.word	0xfffffffd
	.align		4
        /*0018*/ 	.word	0x00000000
	.align		4
        /*001c*/ 	.word	0xfffffffc


//--------------------- .text.kernel              --------------------------
	.section	.text.kernel,"ax",@progbits
	.align	128
        .global         kernel
        .type           kernel,@function
        .size           kernel,(.L_x_7 - kernel)
        .other          kernel,@"STO_CUDA_ENTRY STV_DEFAULT"
kernel:
.text.kernel:
[----:B------:R-:W-:Y:S01]  /*0000*/  LDC R1, c[0x0][0x37c] ;  /* 0x0000df00ff017b82 */ /* 0x000fe20000000800 */
[----:B------:R-:W0:Y:S01]  /*0010*/  LDCU.64 UR4, c[0x0][0x390] ;  /* 0x00007200ff0477ac */ /* 0x000e220008000a00 */
[----:B------:R-:W1:Y:S06]  /*0020*/  S2R R2, SR_TID.X ;  /* 0x0000000000027919 */ /* 0x000e6c0000002100 */
[----:B------:R-:W2:Y:S01]  /*0030*/  S2UR UR10, SR_CTAID.X ;  /* 0x00000000000a79c3 */ /* 0x000ea20000002500 */
[----:B------:R-:W-:Y:S01]  /*0040*/  IMAD.MOV.U32 R7, RZ, RZ, RZ ;  /* 0x000000ffff077224 */ /* 0x000fe200078e00ff */
[----:B------:R-:W3:Y:S01]  /*0050*/  LDCU.64 UR8, c[0x0][0x358] ;  /* 0x00006b00ff0877ac */ /* 0x000ee20008000a00 */
[----:B0-----:R-:W-:-:S02]  /*0060*/  IMAD.U32 R9, RZ, RZ, UR4 ;  /* 0x00000004ff097e24 */ /* 0x001fc4000f8e00ff */
[----:B------:R-:W-:-:S03]  /*0070*/  IMAD.U32 R0, RZ, RZ, UR5 ;  /* 0x00000005ff007e24 */ /* 0x000fc6000f8e00ff */
[----:B------:R-:W-:-:S04]  /*0080*/  IADD3 R8, P1, PT, R9, 0xff, RZ ;  /* 0x000000ff09087810 */ /* 0x000fc80007f3e0ff */
[----:B------:R-:W-:Y:S01]  /*0090*/  ISETP.GE.U32.AND P0, PT, R8, 0x100, PT ;  /* 0x000001000800780c */ /* 0x000fe20003f06070 */
[----:B------:R-:W-:-:S05]  /*00a0*/  IMAD.X R5, RZ, RZ, R0, P1 ;  /* 0x000000ffff057224 */ /* 0x000fca00008e0600 */
[----:B------:R-:W-:-:S13]  /*00b0*/  ISETP.GE.U32.AND.EX P0, PT, R5, RZ, PT, P0 ;  /* 0x000000ff0500720c */ /* 0x000fda0003f06100 */
[----:B-123--:R-:W-:Y:S05]  /*00c0*/  @!P0 BRA `(.L_x_0) ;  /* 0x0000000800908947 */ /* 0x00efea0003800000 */
[--C-:B------:R-:W-:Y:S02]  /*00d0*/  SHF.R.U64 R10, R8, 0x8, R5.reuse ;  /* 0x00000008080a7819 */ /* 0x100fe40000001205 */
[----:B------:R-:W-:Y:S02]  /*00e0*/  CS2R R6, SRZ ;  /* 0x0000000000067805 */ /* 0x000fe4000001ff00 */
[----:B------:R-:W-:Y:S01]  /*00f0*/  SHF.R.U32.HI R14, RZ, 0x8, R5 ;  /* 0x00000008ff0e7819 */ /* 0x000fe20000011605 */
[----:B------:R-:W-:Y:S01]  /*0100*/  IMAD.MOV.U32 R11, RZ, RZ, RZ ;  /* 0x000000ffff0b7224 */ /* 0x000fe200078e00ff */
[C---:B------:R-:W-:Y:S02]  /*0110*/  IADD3 R4, P0, PT, R10.reuse, -0x1, RZ ;  /* 0xffffffff0a047810 */ /* 0x040fe40007f1e0ff */
[----:B------:R-:W-:Y:S02]  /*0120*/  LOP3.LUT R19, R10, 0x7, RZ, 0xc0, !PT ;  /* 0x000000070a137812 */ /* 0x000fe400078ec0ff */
[----:B------:R-:W-:-:S02]  /*0130*/  ISETP.GE.U32.AND P1, PT, R4, 0x7, PT ;  /* 0x000000070400780c */ /* 0x000fc40003f26070 */
[----:B------:R-:W-:Y:S02]  /*0140*/  IADD3.X R4, PT, PT, R14, -0x1, RZ, P0, !PT ;  /* 0xffffffff0e047810 */ /* 0x000fe400007fe4ff */
[----:B------:R-:W-:Y:S02]  /*0150*/  ISETP.NE.U32.AND P0, PT, R19, RZ, PT ;  /* 0x000000ff1300720c */ /* 0x000fe40003f05070 */
[----:B------:R-:W-:Y:S02]  /*0160*/  ISETP.GE.U32.AND.EX P1, PT, R4, RZ, PT, P1 ;  /* 0x000000ff0400720c */ /* 0x000fe40003f26110 */
[----:B------:R-:W-:-:S11]  /*0170*/  ISETP.NE.AND.EX P0, PT, RZ, RZ, PT, P0 ;  /* 0x000000ffff00720c */ /* 0x000fd60003f05300 */
[----:B------:R-:W-:Y:S05]  /*0180*/  @!P1 BRA `(.L_x_1) ;  /* 0x00000004002c9947 */ /* 0x000fea0003800000 */
[----:B------:R-:W0:Y:S01]  /*0190*/  LDCU.64 UR4, c[0x0][0x388] ;  /* 0x00007100ff0477ac */ /* 0x000e220008000a00 */
[----:B------:R-:W1:Y:S01]  /*01a0*/  LDC.64 R4, c[0x0][0x390] ;  /* 0x0000e400ff047b82 */ /* 0x000e620000000a00 */
[----:B------:R-:W-:Y:S01]  /*01b0*/  IMAD.MOV.U32 R3, RZ, RZ, RZ ;  /* 0x000000ffff037224 */ /* 0x000fe200078e00ff */
[----:B------:R-:W-:Y:S01]  /*01c0*/  LOP3.LUT R6, R14, 0xffffff, RZ, 0xc0, !PT ;  /* 0x00ffffff0e067812 */ /* 0x000fe200078ec0ff */
[----:B------:R-:W-:Y:S01]  /*01d0*/  IMAD.MOV.U32 R17, RZ, RZ, RZ ;  /* 0x000000ffff117224 */ /* 0x000fe200078e00ff */
[----:B------:R-:W-:Y:S01]  /*01e0*/  LOP3.LUT R11, R10, 0xfffffff8, RZ, 0xc0, !PT ;  /* 0xfffffff80a0b7812 */ /* 0x000fe200078ec0ff */
[----:B------:R-:W-:Y:S01]  /*01f0*/  IMAD.WIDE.U32 R12, R9, UR10, R2 ;  /* 0x0000000a090c7c25 */ /* 0x000fe2000f8e0002 */
[----:B------:R-:W-:-:S03]  /*0200*/  LOP3.LUT R14, R2, 0x400, RZ, 0xfc, !PT ;  /* 0x00000400020e7812 */ /* 0x000fc600078efcff */
[----:B------:R-:W-:Y:S02]  /*0210*/  IMAD R7, R0, UR10, R13 ;  /* 0x0000000a00077c24 */ /* 0x000fe4000f8e020d */
[----:B------:R-:W-:Y:S02]  /*0220*/  IMAD.MOV.U32 R16, RZ, RZ, R11 ;  /* 0x000000ffff107224 */ /* 0x000fe400078e000b */
[----:B------:R-:W-:Y:S01]  /*0230*/  IMAD.MOV.U32 R15, RZ, RZ, R6 ;  /* 0x000000ffff0f7224 */ /* 0x000fe200078e0006 */
[----:B0-----:R-:W-:-:S04]  /*0240*/  LEA R20, P1, R12, UR4, 0x2 ;  /* 0x000000040c147c11 */ /* 0x001fc8000f8210ff */
[----:B------:R-:W-:Y:S01]  /*0250*/  LEA.HI.X R12, R12, UR5, R7, 0x2, P1 ;  /* 0x000000050c0c7c11 */ /* 0x000fe200088f1407 */
[----:B------:R-:W-:Y:S01]  /*0260*/  IMAD.MOV.U32 R7, RZ, RZ, RZ ;  /* 0x000000ffff077224 */ /* 0x000fe200078e00ff */
[----:B------:R-:W-:-:S05]  /*0270*/  IADD3 R20, P1, PT, R20, 0x1000, RZ ;  /* 0x0000100014147810 */ /* 0x000fca0007f3e0ff */
[----:B------:R-:W-:-:S08]  /*0280*/  IMAD.X R23, RZ, RZ, R12, P1 ;  /* 0x000000ffff177224 */ /* 0x000fd000008e060c */
.L_x_2:
[----:B-1----:R-:W-:Y:S01]  /*0290*/  IMAD.MOV.U32 R9, RZ, RZ, R4 ;  /* 0x000000ffff097224 */ /* 0x002fe200078e0004 */
[C---:B------:R-:W-:Y:S01]  /*02a0*/  IADD3 R18, P1, PT, R14.reuse, -0x400, RZ ;  /* 0xfffffc000e127810 */ /* 0x040fe20007f3e0ff */
[----:B------:R-:W-:Y:S01]  /*02b0*/  IMAD.MOV.U32 R0, RZ, RZ, R5 ;  /* 0x000000ffff007224 */ /* 0x000fe200078e0005 */
[----:B------:R-:W-:Y:S02]  /*02c0*/  IADD3 R12, P2, PT, R14, -0x300, RZ ;  /* 0xfffffd000e0c7810 */ /* 0x000fe40007f5e0ff */
[-C--:B------:R-:W-:Y:S02]  /*02d0*/  ISETP.GE.U32.AND P3, PT, R18, R9.reuse, PT ;  /* 0x000000091200720c */ /* 0x080fe40003f66070 */
[C---:B------:R-:W-:Y:S02]  /*02e0*/  IADD3.X R21, PT, PT, R17.reuse, -0x1, RZ, P1, !PT ;  /* 0xffffffff11157810 */ /* 0x040fe40000ffe4ff */
[----:B------:R-:W-:Y:S01]  /*02f0*/  ISETP.GE.U32.AND P1, PT, R12, R9, PT ;  /* 0x000000090c00720c */ /* 0x000fe20003f26070 */
[----:B------:R-:W-:Y:S01]  /*0300*/  IMAD.MOV.U32 R12, RZ, RZ, R20 ;  /* 0x000000ffff0c7224 */ /* 0x000fe200078e0014 */
[----:B------:R-:W-:-:S02]  /*0310*/  IADD3.X R13, PT, PT, R17, -0x1, RZ, P2, !PT ;  /* 0xffffffff110d7810 */ /* 0x000fc400017fe4ff */
[-C--:B------:R-:W-:Y:S02]  /*0320*/  ISETP.GE.U32.AND.EX P3, PT, R21, R0.reuse, PT, P3 ;  /* 0x000000001500720c */ /* 0x080fe40003f66130 */
[----:B------:R-:W-:Y:S01]  /*0330*/  ISETP.GE.U32.AND.EX P1, PT, R13, R0, PT, P1 ;  /* 0x000000000d00720c */ /* 0x000fe20003f26110 */
[----:B------:R-:W-:-:S10]  /*0340*/  IMAD.MOV.U32 R13, RZ, RZ, R23 ;  /* 0x000000ffff0d7224 */ /* 0x000fd400078e0017 */
[----:B------:R-:W2:Y:S04]  /*0350*/  @!P3 LDG.E.CONSTANT R18, desc[UR8][R12.64+-0x1000] ;  /* 0xfff000080c12b981 */ /* 0x000ea8000c1e9900 */
[----:B------:R-:W3:Y:S01]  /*0360*/  @!P1 LDG.E.CONSTANT R20, desc[UR8][R12.64+-0xc00] ;  /* 0xfff400080c149981 */ /* 0x000ee2000c1e9900 */
[C---:B------:R-:W-:Y:S02]  /*0370*/  IADD3 R24, P4, PT, R14.reuse, -0x200, RZ ;  /* 0xfffffe000e187810 */ /* 0x040fe40007f9e0ff */
[----:B------:R-:W-:Y:S02]  /*0380*/  IADD3 R22, P5, PT, R14, -0x100, RZ ;  /* 0xffffff000e167810 */ /* 0x000fe40007fbe0ff */
[----:B------:R-:W-:Y:S02]  /*0390*/  ISETP.GE.U32.AND P2, PT, R24, R9, PT ;  /* 0x000000091800720c */ /* 0x000fe40003f46070 */
[----:B------:R-:W-:-:S02]  /*03a0*/  IADD3.X R23, PT, PT, R17, -0x1, RZ, P4, !PT ;  /* 0xffffffff11177810 */ /* 0x000fc400027fe4ff */
[-C--:B------:R-:W-:Y:S02]  /*03b0*/  ISETP.GE.U32.AND P4, PT, R22, R9.reuse, PT ;  /* 0x000000091600720c */ /* 0x080fe40003f86070 */
[-C--:B------:R-:W-:Y:S02]  /*03c0*/  ISETP.GE.U32.AND.EX P2, PT, R23, R0.reuse, PT, P2 ;  /* 0x000000001700720c */ /* 0x080fe40003f46120 */
[----:B------:R-:W-:Y:S02]  /*03d0*/  IADD3.X R21, PT, PT, R17, -0x1, RZ, P5, !PT ;  /* 0xffffffff11157810 */ /* 0x000fe40002ffe4ff */
[----:B------:R-:W-:Y:S02]  /*03e0*/  IADD3 R22, P6, PT, R14, 0x100, RZ ;  /* 0x000001000e167810 */ /* 0x000fe40007fde0ff */
[----:B------:R-:W-:Y:S02]  /*03f0*/  ISETP.GE.U32.AND.EX P4, PT, R21, R0, PT, P4 ;  /* 0x000000001500720c */ /* 0x000fe40003f86140 */
[----:B------:R-:W-:Y:S01]  /*0400*/  ISETP.GE.U32.AND P5, PT, R22, R9, PT ;  /* 0x000000091600720c */ /* 0x000fe20003fa6070 */
[----:B------:R-:W-:-:S05]  /*0410*/  IMAD.X R21, RZ, RZ, R17, P6 ;  /* 0x000000ffff157224 */ /* 0x000fca00030e0611 */
[----:B------:R-:W-:-:S13]  /*0420*/  ISETP.GE.U32.AND.EX P5, PT, R21, R0, PT, P5 ;  /* 0x000000001500720c */ /* 0x000fda0003fa6150 */
[----:B------:R-:W4:Y:S01]  /*0430*/  @!P5 LDG.E.CONSTANT R24, desc[UR8][R12.64+0x400] ;  /* 0x000400080c18d981 */ /* 0x000f22000c1e9900 */
[----:B--2---:R-:W-:Y:S01]  /*0440*/  @!P3 FADD R7, R7, R18 ;  /* 0x000000120707b221 */ /* 0x004fe20000000000 */
[----:B------:R-:W-:-:S03]  /*0450*/  ISETP.GE.U32.AND P3, PT, R14, R9, PT ;  /* 0x000000090e00720c */ /* 0x000fc60003f66070 */
[----:B---3--:R-:W-:Y:S01]  /*0460*/  @!P1 FADD R7, R7, R20 ;  /* 0x0000001407079221 */ /* 0x008fe20000000000 */
[C---:B------:R-:W-:Y:S02]  /*0470*/  IADD3 R18, P1, PT, R14.reuse, 0x200, RZ ;  /* 0x000002000e127810 */ /* 0x040fe40007f3e0ff */
[----:B------:R-:W-:Y:S02]  /*0480*/  ISETP.GE.U32.AND.EX P3, PT, R17, R0, PT, P3 ;  /* 0x000000001100720c */ /* 0x000fe40003f66130 */
[----:B------:R-:W-:Y:S01]  /*0490*/  IADD3 R20, P6, PT, R14, 0x300, RZ ;  /* 0x000003000e147810 */ /* 0x000fe20007fde0ff */
[--C-:B------:R-:W-:Y:S01]  /*04a0*/  IMAD.X R23, RZ, RZ, R17.reuse, P1 ;  /* 0x000000ffff177224 */ /* 0x100fe200008e0611 */
[-C--:B------:R-:W-:Y:S02]  /*04b0*/  ISETP.GE.U32.AND P1, PT, R18, R9.reuse, PT ;  /* 0x000000091200720c */ /* 0x080fe40003f26070 */
[----:B------:R-:W2:Y:S01]  /*04c0*/  @!P2 LDG.E.CONSTANT R18, desc[UR8][R12.64+-0x800] ;  /* 0xfff800080c12a981 */ /* 0x000ea2000c1e9900 */
[----:B------:R-:W-:Y:S01]  /*04d0*/  IMAD.X R21, RZ, RZ, R17, P6 ;  /* 0x000000ffff157224 */ /* 0x000fe200030e0611 */
[----:B------:R-:W-:-:S02]  /*04e0*/  ISETP.GE.U32.AND P6, PT, R20, R9, PT ;  /* 0x000000091400720c */ /* 0x000fc40003fc6070 */
[-C--:B------:R-:W-:Y:S01]  /*04f0*/  ISETP.GE.U32.AND.EX P1, PT, R23, R0.reuse, PT, P1 ;  /* 0x000000001700720c */ /* 0x080fe20003f26110 */
[----:B------:R-:W3:Y:S01]  /*0500*/  @!P4 LDG.E.CONSTANT R20, desc[UR8][R12.64+-0x400] ;  /* 0xfffc00080c14c981 */ /* 0x000ee2000c1e9900 */
[----:B------:R-:W-:-:S03]  /*0510*/  ISETP.GE.U32.AND.EX P6, PT, R21, R0, PT, P6 ;  /* 0x000000001500720c */ /* 0x000fc60003fc6160 */
[----:B------:R-:W5:Y:S08]  /*0520*/  @!P3 LDG.E.CONSTANT R22, desc[UR8][R12.64] ;  /* 0x000000080c16b981 */ /* 0x000f70000c1e9900 */
[----:B------:R-:W4:Y:S04]  /*0530*/  @!P1 LDG.E.CONSTANT R26, desc[UR8][R12.64+0x800] ;  /* 0x000800080c1a9981 */ /* 0x000f28000c1e9900 */
[----:B------:R-:W4:Y:S01]  /*0540*/  @!P6 LDG.E.CONSTANT R28, desc[UR8][R12.64+0xc00] ;  /* 0x000c00080c1ce981 */ /* 0x000f22000c1e9900 */
[----:B--2---:R-:W-:Y:S01]  /*0550*/  @!P2 FADD R7, R7, R18 ;  /* 0x000000120707a221 */ /* 0x004fe20000000000 */
[----:B------:R-:W-:-:S04]  /*0560*/  IADD3 R16, P2, PT, R16, -0x8, RZ ;  /* 0xfffffff810107810 */ /* 0x000fc80007f5e0ff */
[----:B------:R-:W-:Y:S02]  /*0570*/  IADD3.X R15, PT, PT, R15, -0x1, RZ, P2, !PT ;  /* 0xffffffff0f0f7810 */ /* 0x000fe400017fe4ff */
[----:B------:R-:W-:Y:S01]  /*0580*/  ISETP.NE.U32.AND P2, PT, R16, RZ, PT ;  /* 0x000000ff1000720c */ /* 0x000fe20003f45070 */
[----:B---3--:R-:W-:-:S03]  /*0590*/  @!P4 FADD R7, R7, R20 ;  /* 0x000000140707c221 */ /* 0x008fc60000000000 */
[----:B------:R-:W-:Y:S01]  /*05a0*/  ISETP.NE.AND.EX P2, PT, R15, RZ, PT, P2 ;  /* 0x000000ff0f00720c */ /* 0x000fe20003f45320 */
[----:B-----5:R-:W-:Y:S01]  /*05b0*/  @!P3 FADD R7, R7, R22 ;  /* 0x000000160707b221 */ /* 0x020fe20000000000 */
[----:B------:R-:W-:-:S03]  /*05c0*/  IADD3 R20, P4, PT, R12, 0x2000, RZ ;  /* 0x000020000c147810 */ /* 0x000fc60007f9e0ff */
[----:B----4-:R-:W-:Y:S01]  /*05d0*/  @!P5 FADD R7, R7, R24 ;  /* 0x000000180707d221 */ /* 0x010fe20000000000 */
[----:B------:R-:W-:-:S03]  /*05e0*/  IADD3 R14, P3, PT, R14, 0x800, RZ ;  /* 0x000008000e0e7810 */ /* 0x000fc60007f7e0ff */
[----:B------:R-:W-:Y:S01]  /*05f0*/  @!P1 FADD R7, R7, R26 ;  /* 0x0000001a07079221 */ /* 0x000fe20000000000 */
[----:B------:R-:W-:Y:S02]  /*0600*/  IMAD.X R23, RZ, RZ, R13, P4 ;  /* 0x000000ffff177224 */ /* 0x000fe400020e060d */
[----:B------:R-:W-:Y:S02]  /*0610*/  IMAD.X R17, RZ, RZ, R17, P3 ;  /* 0x000000ffff117224 */ /* 0x000fe400018e0611 */
[----:B------:R-:W-:Y:S01]  /*0620*/  @!P6 FADD R7, R7, R28 ;  /* 0x0000001c0707e221 */ /* 0x000fe20000000000 */
[----:B------:R-:W-:Y:S06]  /*0630*/  @P2 BRA `(.L_x_2) ;  /* 0xfffffffc00142947 */ /* 0x000fec000383ffff */
.L_x_1:
[----:B------:R-:W-:Y:S05]  /*0640*/  @!P0 BRA `(.L_x_0) ;  /* 0x0000000400308947 */ /* 0x000fea0003800000 */
[----:B------:R-:W-:Y:S02]  /*0650*/  ISETP.GE.U32.AND P1, PT, R19, 0x4, PT ;  /* 0x000000041300780c */ /* 0x000fe40003f26070 */
[----:B------:R-:W-:Y:S02]  /*0660*/  LOP3.LUT R17, R10, 0x3, RZ, 0xc0, !PT ;  /* 0x000000030a117812 */ /* 0x000fe400078ec0ff */
[----:B------:R-:W-:Y:S02]  /*0670*/  ISETP.GE.U32.AND.EX P1, PT, RZ, RZ, PT, P1 ;  /* 0x000000ffff00720c */ /* 0x000fe40003f26110 */
[----:B------:R-:W-:-:S04]  /*0680*/  ISETP.NE.U32.AND P0, PT, R17, RZ, PT ;  /* 0x000000ff1100720c */ /* 0x000fc80003f05070 */
[----:B------:R-:W-:-:S07]  /*0690*/  ISETP.NE.AND.EX P0, PT, RZ, RZ, PT, P0 ;  /* 0x000000ffff00720c */ /* 0x000fce0003f05300 */
[----:B------:R-:W-:Y:S06]  /*06a0*/  @!P1 BRA `(.L_x_3) ;  /* 0x00000000007c9947 */ /* 0x000fec0003800000 */
[----:B------:R-:W0:Y:S01]  /*06b0*/  LDCU.64 UR4, c[0x0][0x388] ;  /* 0x00007100ff0477ac */ /* 0x000e220008000a00 */
[----:B------:R-:W-:-:S04]  /*06c0*/  LEA R12, P1, R11, R2, 0x8 ;  /* 0x000000020b0c7211 */ /* 0x000fc800078240ff */
[C---:B------:R-:W-:Y:S02]  /*06d0*/  IADD3 R4, P5, PT, R12.reuse, 0x100, RZ ;  /* 0x000001000c047810 */ /* 0x040fe40007fbe0ff */
[----:B------:R-:W-:Y:S02]  /*06e0*/  LEA.HI.X R13, R11, RZ, R6, 0x8, P1 ;  /* 0x000000ff0b0d7211 */ /* 0x000fe400008f4406 */
[-C--:B------:R-:W-:Y:S02]  /*06f0*/  ISETP.GE.U32.AND P2, PT, R12, R9.reuse, PT ;  /* 0x000000090c00720c */ /* 0x080fe40003f46070 */
[-C--:B------:R-:W-:Y:S01]  /*0700*/  ISETP.GE.U32.AND P3, PT, R4, R9.reuse, PT ;  /* 0x000000090400720c */ /* 0x080fe20003f66070 */
[----:B------:R-:W-:Y:S01]  /*0710*/  IMAD.WIDE.U32 R14, R9, UR10, R12 ;  /* 0x0000000a090e7c25 */ /* 0x000fe2000f8e000c */
[C---:B------:R-:W-:Y:S02]  /*0720*/  IADD3 R4, P4, PT, R12.reuse, 0x200, RZ ;  /* 0x000002000c047810 */ /* 0x040fe40007f9e0ff */
[-C--:B------:R-:W-:Y:S01]  /*0730*/  ISETP.GE.U32.AND.EX P2, PT, R13, R0.reuse, PT, P2 ;  /* 0x000000000d00720c */ /* 0x080fe20003f46120 */
[----:B------:R-:W-:Y:S01]  /*0740*/  IMAD.X R5, RZ, RZ, R13, P5 ;  /* 0x000000ffff057224 */ /* 0x000fe200028e060d */
[----:B------:R-:W-:Y:S01]  /*0750*/  IADD3 R10, P6, PT, R12, 0x300, RZ ;  /* 0x000003000c0a7810 */ /* 0x000fe20007fde0ff */
[----:B------:R-:W-:Y:S01]  /*0760*/  IMAD R19, R0, UR10, R15 ;  /* 0x0000000a00137c24 */ /* 0x000fe2000f8e020f */
[----:B------:R-:W-:Y:S01]  /*0770*/  ISETP.GE.U32.AND P1, PT, R4, R9, PT ;  /* 0x000000090400720c */ /* 0x000fe20003f26070 */
[--C-:B------:R-:W-:Y:S01]  /*0780*/  IMAD.X R15, RZ, RZ, R13.reuse, P4 ;  /* 0x000000ffff0f7224 */ /* 0x100fe200020e060d */
[----:B0-----:R-:W-:Y:S01]  /*0790*/  LEA R4, P5, R14, UR4, 0x2 ;  /* 0x000000040e047c11 */ /* 0x001fe2000f8a10ff */
[----:B------:R-:W-:Y:S01]  /*07a0*/  IMAD.X R13, RZ, RZ, R13, P6 ;  /* 0x000000ffff0d7224 */ /* 0x000fe200030e060d */
[----:B------:R-:W-:-:S02]  /*07b0*/  ISETP.GE.U32.AND.EX P3, PT, R5, R0, PT, P3 ;  /* 0x000000000500720c */ /* 0x000fc40003f66130 */
[----:B------:R-:W-:Y:S02]  /*07c0*/  LEA.HI.X R5, R14, UR5, R19, 0x2, P5 ;  /* 0x000000050e057c11 */ /* 0x000fe4000a8f1413 */
[----:B------:R-:W-:Y:S02]  /*07d0*/  ISETP.GE.U32.AND P4, PT, R10, R9, PT ;  /* 0x000000090a00720c */ /* 0x000fe40003f86070 */
[-C--:B------:R-:W-:Y:S01]  /*07e0*/  ISETP.GE.U32.AND.EX P1, PT, R15, R0.reuse, PT, P1 ;  /* 0x000000000f00720c */ /* 0x080fe20003f26110 */
[----:B------:R-:W2:Y:S01]  /*07f0*/  @!P2 LDG.E.CONSTANT R10, desc[UR8][R4.64] ;  /* 0x00000008040aa981 */ /* 0x000ea2000c1e9900 */
[----:B------:R-:W-:-:S05]  /*0800*/  ISETP.GE.U32.AND.EX P4, PT, R13, R0, PT, P4 ;  /* 0x000000000d00720c */ /* 0x000fca0003f86140 */
[----:B------:R-:W3:Y:S06]  /*0810*/  @!P3 LDG.E.CONSTANT R12, desc[UR8][R4.64+0x400] ;  /* 0x00040008040cb981 */ /* 0x000eec000c1e9900 */
[----:B------:R-:W4:Y:S04]  /*0820*/  @!P1 LDG.E.CONSTANT R14, desc[UR8][R4.64+0x800] ;  /* 0x00080008040e9981 */ /* 0x000f28000c1e9900 */
[----:B------:R-:W5:Y:S01]  /*0830*/  @!P4 LDG.E.CONSTANT R16, desc[UR8][R4.64+0xc00] ;  /* 0x000c00080410c981 */ /* 0x000f62000c1e9900 */
[----:B--2---:R-:W-:Y:S01]  /*0840*/  @!P2 FADD R7, R7, R10 ;  /* 0x0000000a0707a221 */ /* 0x004fe20000000000 */
[----:B------:R-:W-:-:S03]  /*0850*/  IADD3 R11, P2, PT, R11, 0x4, RZ ;  /* 0x000000040b0b7810 */ /* 0x000fc60007f5e0ff */
[----:B---3--:R-:W-:Y:S02]  /*0860*/  @!P3 FADD R7, R7, R12 ;  /* 0x0000000c0707b221 */ /* 0x008fe40000000000 */
[----:B------:R-:W-:Y:S02]  /*0870*/  IMAD.X R6, RZ, RZ, R6, P2 ;  /* 0x000000ffff067224 */ /* 0x000fe400010e0606 */
[----:B----4-:R-:W-:-:S04]  /*0880*/  @!P1 FADD R7, R7, R14 ;  /* 0x0000000e07079221 */ /* 0x010fc80000000000 */
[----:B-----5:R-:W-:-:S07]  /*0890*/  @!P4 FADD R7, R7, R16 ;  /* 0x000000100707c221 */ /* 0x020fce0000000000 */
.L_x_3:
[----:B------:R-:W-:Y:S05]  /*08a0*/  @!P0 BRA `(.L_x_0) ;  /* 0x0000000000988947 */ /* 0x000fea0003800000 */
[----:B------:R-:W-:Y:S02]  /*08b0*/  ISETP.NE.U32.AND P0, PT, R17, 0x1, PT ;  /* 0x000000011100780c */ /* 0x000fe40003f05070 */
[----:B------:R-:W-:Y:S02]  /*08c0*/  LOP3.LUT P2, RZ, R8, 0x100, RZ, 0xc0, !PT ;  /* 0x0000010008ff7812 */ /* 0x000fe4000784c0ff */
[----:B------:R-:W-:-:S13]  /*08d0*/  ISETP.NE.AND.EX P0, PT, RZ, RZ, PT, P0 ;  /* 0x000000ffff00720c */ /* 0x000fda0003f05300 */
[----:B------:R-:W-:Y:S05]  /*08e0*/  @!P0 BRA `(.L_x_4) ;  /* 0x00000000004c8947 */ /* 0x000fea0003800000 */
[----:B------:R-:W0:Y:S01]  /*08f0*/  LDCU.64 UR4, c[0x0][0x388] ;  /* 0x00007100ff0477ac */ /* 0x000e220008000a00 */
[----:B------:R-:W-:-:S04]  /*0900*/  LEA R12, P0, R11, R2, 0x8 ;  /* 0x000000020b0c7211 */ /* 0x000fc800078040ff */
[----:B------:R-:W-:Y:S02]  /*0910*/  LEA.HI.X R13, R11, RZ, R6, 0x8, P0 ;  /* 0x000000ff0b0d7211 */ /* 0x000fe400000f4406 */
[C---:B------:R-:W-:Y:S02]  /*0920*/  IADD3 R4, P3, PT, R12.reuse, 0x100, RZ ;  /* 0x000001000c047810 */ /* 0x040fe40007f7e0ff */
[-C--:B------:R-:W-:Y:S02]  /*0930*/  ISETP.GE.U32.AND P0, PT, R12, R9.reuse, PT ;  /* 0x000000090c00720c */ /* 0x080fe40003f06070 */
[----:B------:R-:W-:Y:S01]  /*0940*/  ISETP.GE.U32.AND P1, PT, R4, R9, PT ;  /* 0x000000090400720c */ /* 0x000fe20003f26070 */
[----:B------:R-:W-:Y:S01]  /*0950*/  IMAD.WIDE.U32 R4, R9, UR10, R12 ;  /* 0x0000000a09047c25 */ /* 0x000fe2000f8e000c */
[----:B------:R-:W-:-:S03]  /*0960*/  ISETP.GE.U32.AND.EX P0, PT, R13, R0, PT, P0 ;  /* 0x000000000d00720c */ /* 0x000fc60003f06100 */
[----:B------:R-:W-:Y:S02]  /*0970*/  IMAD.X R13, RZ, RZ, R13, P3 ;  /* 0x000000ffff0d7224 */ /* 0x000fe400018e060d */
[----:B------:R-:W-:Y:S01]  /*0980*/  IMAD R5, R0, UR10, R5 ;  /* 0x0000000a00057c24 */ /* 0x000fe2000f8e0205 */
[C---:B0-----:R-:W-:Y:S02]  /*0990*/  LEA R12, P3, R4.reuse, UR4, 0x2 ;  /* 0x00000004040c7c11 */ /* 0x041fe4000f8610ff */
[----:B------:R-:W-:Y:S02]  /*09a0*/  ISETP.GE.U32.AND.EX P1, PT, R13, R0, PT, P1 ;  /* 0x000000000d00720c */ /* 0x000fe40003f26110 */
[----:B------:R-:W-:-:S05]  /*09b0*/  LEA.HI.X R13, R4, UR5, R5, 0x2, P3 ;  /* 0x00000005040d7c11 */ /* 0x000fca00098f1405 */
[----:B------:R-:W2:Y:S06]  /*09c0*/  @!P0 LDG.E.CONSTANT R4, desc[UR8][R12.64] ;  /* 0x000000080c048981 */ /* 0x000eac000c1e9900 */
[----:B------:R-:W3:Y:S01]  /*09d0*/  @!P1 LDG.E.CONSTANT R8, desc[UR8][R12.64+0x400] ;  /* 0x000400080c089981 */ /* 0x000ee2000c1e9900 */
[----:B------:R-:W-:-:S05]  /*09e0*/  IADD3 R11, P3, PT, R11, 0x2, RZ ;  /* 0x000000020b0b7810 */ /* 0x000fca0007f7e0ff */
[----:B------:R-:W-:Y:S02]  /*09f0*/  IMAD.X R6, RZ, RZ, R6, P3 ;  /* 0x000000ffff067224 */ /* 0x000fe400018e0606 */
[----:B--2---:R-:W-:-:S04]  /*0a00*/  @!P0 FADD R7, R7, R4 ;  /* 0x0000000407078221 */ /* 0x004fc80000000000 */
[----:B---3--:R-:W-:-:S07]  /*0a10*/  @!P1 FADD R7, R7, R8 ;  /* 0x0000000807079221 */ /* 0x008fce0000000000 */
.L_x_4:
[----:B------:R-:W-:Y:S05]  /*0a20*/  @!P2 BRA `(.L_x_0) ;  /* 0x000000000038a947 */ /* 0x000fea0003800000 */
[C---:B------:R-:W-:Y:S01]  /*0a30*/  LEA R4, P0, R11.reuse, R2, 0x8 ;  /* 0x000000020b047211 */ /* 0x040fe200078040ff */
[----:B------:R-:W-:Y:S03]  /*0a40*/  BSSY.RECONVERGENT B0, `(.L_x_0) ;  /* 0x000000c000007945 */ /* 0x000fe60003800200 */
[----:B------:R-:W-:Y:S02]  /*0a50*/  LEA.HI.X R5, R11, RZ, R6, 0x8, P0 ;  /* 0x000000ff0b057211 */ /* 0x000fe400000f4406 */
[----:B------:R-:W-:-:S04]  /*0a60*/  ISETP.GE.U32.AND P0, PT, R4, R9, PT ;  /* 0x000000090400720c */ /* 0x000fc80003f06070 */
[----:B------:R-:W-:-:S13]  /*0a70*/  ISETP.GE.U32.AND.EX P0, PT, R5, R0, PT, P0 ;  /* 0x000000000500720c */ /* 0x000fda0003f06100 */
[----:B------:R-:W-:Y:S05]  /*0a80*/  @P0 BRA `(.L_x_5) ;  /* 0x00000000001c0947 */ /* 0x000fea0003800000 */
[----:B------:R-:W0:Y:S01]  /*0a90*/  LDCU.64 UR4, c[0x0][0x388] ;  /* 0x00007100ff0477ac */ /* 0x000e220008000a00 */
[----:B------:R-:W-:-:S04]  /*0aa0*/  IMAD.WIDE.U32 R4, R9, UR10, R4 ;  /* 0x0000000a09047c25 */ /* 0x000fc8000f8e0004 */
[----:B------:R-:W-:Y:S01]  /*0ab0*/  IMAD R5, R0, UR10, R5 ;  /* 0x0000000a00057c24 */ /* 0x000fe2000f8e0205 */
[----:B0-----:R-:W-:-:S04]  /*0ac0*/  LEA R8, P0, R4, UR4, 0x2 ;  /* 0x0000000404087c11 */ /* 0x001fc8000f8010ff */
[----:B------:R-:W-:-:S05]  /*0ad0*/  LEA.HI.X R9, R4, UR5, R5, 0x2, P0 ;  /* 0x0000000504097c11 */ /* 0x000fca00080f1405 */
[----:B------:R-:W2:Y:S02]  /*0ae0*/  LDG.E.CONSTANT R8, desc[UR8][R8.64] ;  /* 0x0000000808087981 */ /* 0x000ea4000c1e9900 */
[----:B--2---:R-:W-:-:S07]  /*0af0*/  FADD R7, R7, R8 ;  /* 0x0000000807077221 */ /* 0x004fce0000000000 */
.L_x_5:
[----:B------:R-:W-:Y:S05]  /*0b00*/  BSYNC.RECONVERGENT B0 ;  /* 0x0000000000007941 */ /* 0x000fea0003800200 */
.L_x_0:
[----:B------:R-:W0:Y:S01]  /*0b10*/  S2UR UR5, SR_CgaCtaId ;  /* 0x00000000000579c3 */ /* 0x000e220000008800 */
[----:B------:R-:W-:Y:S01]  /*0b20*/  UMOV UR4, 0x400 ;  /* 0x0000040000047882 */ /* 0x000fe20000000000 */
[C---:B------:R-:W-:Y:S02]  /*0b30*/  ISETP.GT.U32.AND P0, PT, R2.reuse, 0x7f, PT ;  /* 0x0000007f0200780c */ /* 0x040fe40003f04070 */
[----:B------:R-:W-:Y:S01]  /*0b40*/  ISETP.GT.U32.AND P1, PT, R2, 0x3f, PT ;  /* 0x0000003f0200780c */ /* 0x000fe20003f24070 */
[----:B0-----:R-:W-:-:S06]  /*0b50*/  ULEA UR4, UR5, UR4, 0x18 ;  /* 0x0000000405047291 */ /* 0x001fcc000f8ec0ff */
[----:B------:R-:W-:-:S05]  /*0b60*/  LEA R0, R2, UR4, 0x2 ;  /* 0x0000000402007c11 */ /* 0x000fca000f8e10ff */
[----:B------:R-:W-:Y:S01]  /*0b70*/  STS [R0], R7 ;  /* 0x0000000700007388 */ /* 0x000fe20000000800 */
[----:B------:R-:W-:Y:S06]  /*0b80*/  BAR.SYNC.DEFER_BLOCKING 0x0 ;  /* 0x0000000000007b1d */ /* 0x000fec0000010000 */
[----:B------:R-:W-:Y:S04]  /*0b90*/  @!P0 LDS R3, [R0+0x200] ;  /* 0x0002000000038984 */ /* 0x000fe80000000800 */
[----:B------:R-:W0:Y:S02]  /*0ba0*/  @!P0 LDS R4, [R0] ;  /* 0x0000000000048984 */ /* 0x000e240000000800 */
[----:B0-----:R-:W-:-:S05]  /*0bb0*/  @!P0 FADD R3, R3, R4 ;  /* 0x0000000403038221 */ /* 0x001fca0000000000 */
[----:B------:R-:W-:Y:S01]  /*0bc0*/  @!P0 STS [R0], R3 ;  /* 0x0000000300008388 */ /* 0x000fe20000000800 */
[----:B------:R-:W-:Y:S01]  /*0bd0*/  BAR.SYNC.DEFER_BLOCKING 0x0 ;  /* 0x0000000000007b1d */ /* 0x000fe20000010000 */
[----:B------:R-:W-:-:S05]  /*0be0*/  ISETP.GT.U32.AND P0, PT, R2, 0x1f, PT ;  /* 0x0000001f0200780c */ /* 0x000fca0003f04070 */
        /* <DEDUP_REMOVED lines=29> */
[----:B------:R-:W-:-:S05]  /*0dc0*/  ISETP.NE.AND P1, PT, R2, RZ, PT ;  /* 0x000000ff0200720c */ /* 0x000fca0003f25270 */
[----:B------:R-:W-:Y:S04]  /*0dd0*/  @!P0 LDS R3, [R0+0x8] ;  /* 0x0000080000038984 */ /* 0x000fe80000000800 */
[----:B------:R-:W0:Y:S02]  /*0de0*/  @!P0 LDS R4, [R0] ;  /* 0x0000000000048984 */ /* 0x000e240000000800 */
[----:B0-----:R-:W-:-:S05]  /*0df0*/  @!P0 FADD R3, R3, R4 ;  /* 0x0000000403038221 */ /* 0x001fca0000000000 */
[----:B------:R-:W-:Y:S01]  /*0e00*/  @!P0 STS [R0], R3 ;  /* 0x0000000300008388 */ /* 0x000fe20000000800 */
[----:B------:R-:W-:Y:S06]  /*0e10*/  BAR.SYNC.DEFER_BLOCKING 0x0 ;  /* 0x0000000000007b1d */ /* 0x000fec0000010000 */
[----:B------:R-:W-:Y:S04]  /*0e20*/  @!P1 LDS R2, [UR4+0x4] ;  /* 0x00000404ff029984 */ /* 0x000fe80008000800 */
[----:B------:R-:W0:Y:S02]  /*0e30*/  @!P1 LDS R5, [R0] ;  /* 0x0000000000059984 */ /* 0x000e240000000800 */
[----:B0-----:R-:W-:-:S05]  /*0e40*/  @!P1 FADD R5, R2, R5 ;  /* 0x0000000502059221 */ /* 0x001fca0000000000 */
[----:B------:R0:W-:Y:S01]  /*0e50*/  @!P1 STS [R0], R5 ;  /* 0x0000000500009388 */ /* 0x0001e20000000800 */
[----:B------:R-:W-:Y:S06]  /*0e60*/  BAR.SYNC.DEFER_BLOCKING 0x0 ;  /* 0x0000000000007b1d */ /* 0x000fec0000010000 */
[----:B------:R-:W-:Y:S05]  /*0e70*/  @P1 EXIT ;  /* 0x000000000000194d */ /* 0x000fea0003800000 */
[----:B0-----:R-:W0:Y:S01]  /*0e80*/  LDS R5, [UR4] ;  /* 0x00000004ff057984 */ /* 0x001e220008000800 */
[----:B------:R-:W1:Y:S02]  /*0e90*/  LDCU.64 UR6, c[0x0][0x380] ;  /* 0x00007000ff0677ac */ /* 0x000e640008000a00 */
[----:B-1----:R-:W-:-:S04]  /*0ea0*/  ULEA UR5, UP0, UR10, UR6, 0x2 ;  /* 0x000000060a057291 */ /* 0x002fc8000f8010ff */
[----:B------:R-:W-:Y:S02]  /*0eb0*/  ULEA.HI.X UR6, UR10, UR7, URZ, 0x2, UP0 ;  /* 0x000000070a067291 */ /* 0x000fe400080f14ff */
[----:B------:R-:W-:-:S04]  /*0ec0*/  IMAD.U32 R2, RZ, RZ, UR5 ;  /* 0x00000005ff027e24 */ /* 0x000fc8000f8e00ff */
[----:B------:R-:W-:-:S05]  /*0ed0*/  IMAD.U32 R3, RZ, RZ, UR6 ;  /* 0x00000006ff037e24 */ /* 0x000fca000f8e00ff */
[----:B0-----:R-:W-:Y:S01]  /*0ee0*/  STG.E desc[UR8][R2.64], R5 ;  /* 0x0000000502007986 */ /* 0x001fe2000c101908 */
[----:B------:R-:W-:Y:S05]  /*0ef0*/  EXIT ;  /* 0x000000000000794d */ /* 0x000fea0003800000 */
.L_x_6:
[----:B------:R-:W-:-:S00]  /*0f00*/  BRA `(.L_x_6) ;  /* 0xfffffffc00fc7947 */ /* 0x000fc0000383ffff */
[----:B------:R-:W-:-:S00]  /*0f10*/  NOP ;  /* 0x0000000000007918 */ /* 0x000fc00000000000 */
        /* <DEDUP_REMOVED lines=14> */
.L_x_7:


//--------------------- .nv.shared.kernel         --------------------------
	.section	.nv.shared.kernel,"aw",@nobits
	.sectionflags	@""
	.align	4
.nv.shared.kernel:
	.zero		2048


//--------------------- .nv.shared.reserved.0     --------------------------
	.section	.nv.shared.reserved.0,"aw",@nobits
	.weak		__nv_reservedSMEM_offset_0_alias
	.size		__nv_reservedSMEM_offset_0_alias, 0, 64
	.other		__nv_reservedSMEM_offset_0_alias,@"STO_CUDA_RESERVED_SHARED STV_DEFAULT"
__nv_reservedSMEM_offset_0_alias:
	.zero		0
	.zero		64


//--------------------- .nv.constant0.kernel      --------------------------
	.section	.nv.constant0.kernel,"a",@progbits
	.sectionflags	@""
	.align	4
.nv.constant0.kernel:
	.zero		920


//--------------------- SYMBOLS --------------------------

	.type		.nv.reservedSmem.offset0,@object
	.size		.nv.reservedSmem.offset0,0x4
	.type		.nv.reservedSmem.cap,@object
	.size		.nv.reservedSmem.cap,0x4
